//
// Generated by NVIDIA NVVM Compiler
//
// Compiler Build ID: CL-36424714
// Cuda compilation tools, release 13.0, V13.0.88
// Based on NVVM 20.0.0
//

.version 9.0
.target sm_100
.address_size 64

	// .globl	transpose

.visible .entry transpose(
	.param .u64 .ptr .align 1 transpose_param_0,
	.param .u64 .ptr .align 1 transpose_param_1,
	.param .u32 transpose_param_2,
	.param .u32 transpose_param_3
)
{
	.reg .pred 	%p<4>;
	.reg .b32 	%r<15>;
	.reg .b64 	%rd<9>;
	.reg .b64 	%fd<2>;

	ld.param.u64 	%rd1, [transpose_param_0];
	ld.param.u64 	%rd2, [transpose_param_1];
	ld.param.u32 	%r3, [transpose_param_2];
	ld.param.u32 	%r5, [transpose_param_3];
	mov.u32 	%r6, %ntid.x;
	mov.u32 	%r7, %ctaid.x;
	mov.u32 	%r8, %tid.x;
	mad.lo.s32 	%r1, %r6, %r7, %r8;
	mov.u32 	%r9, %ntid.y;
	mov.u32 	%r10, %ctaid.y;
	mov.u32 	%r11, %tid.y;
	mad.lo.s32 	%r12, %r9, %r10, %r11;
	setp.ge.u32 	%p1, %r1, %r3;
	setp.ge.u32 	%p2, %r12, %r5;
	or.pred  	%p3, %p1, %p2;
	@%p3 bra 	$L__BB0_2;
	cvta.to.global.u64 	%rd3, %rd1;
	cvta.to.global.u64 	%rd4, %rd2;
	mad.lo.s32 	%r13, %r3, %r12, %r1;
	mad.lo.s32 	%r14, %r5, %r1, %r12;
	mul.wide.u32 	%rd5, %r13, 8;
	add.s64 	%rd6, %rd3, %rd5;
	ld.global.f64 	%fd1, [%rd6];
	mul.wide.u32 	%rd7, %r14, 8;
	add.s64 	%rd8, %rd4, %rd7;
	st.global.f64 	[%rd8], %fd1;
$L__BB0_2:
	ret;

}


// ===== COMPILED SASS (sm_100) =====

	.target	sm_100

	.elftype	@"ET_EXEC"


//--------------------- .note.nv.tkinfo           --------------------------
	.section	.note.nv.tkinfo,"",@"SHT_NOTE"
	.sectionflags	@"SHF_NOTE_NV_TKINFO"
	.tkinfo
        /*0018*/ 	.word	0x00000002
        /*0030*/ 	.string	""
        /*0030*/ 	.string	"ptxas"
        /*0030*/ 	.string	"Cuda compilation tools, release 13.0, V13.0.88"
        /*0030*/ 	.string	"Build cuda_13.0.r13.0/compiler.36424714_0"
        /*0030*/ 	.string	"-arch sm_100 -m 64 "



//--------------------- .note.nv.cuinfo           --------------------------
	.section	.note.nv.cuinfo,"",@"SHT_NOTE"
	.sectionflags	@"SHF_NOTE_NV_CUINFO"
        /*0018*/ 	.short	0x0002
        /*001a*/ 	.short	0x0064
        /*001c*/ 	.short	0x0082
	.zero		2


//--------------------- .nv.info                  --------------------------
	.section	.nv.info,"",@"SHT_CUDA_INFO"
	.align	4


	//----- nvinfo : EIATTR_REGCOUNT
	.align		4
        /*0000*/ 	.byte	0x04, 0x2f
        /*0002*/ 	.short	(.L_1 - .L_0)
	.align		4
.L_0:
        /*0004*/ 	.word	index@(transpose)
        /*0008*/ 	.word	0x0000000a


	//----- nvinfo : EIATTR_FRAME_SIZE
	.align		4
.L_1:
        /*000c*/ 	.byte	0x04, 0x11
        /*000e*/ 	.short	(.L_3 - .L_2)
	.align		4
.L_2:
        /*0010*/ 	.word	index@(transpose)
        /*0014*/ 	.word	0x00000000


	//----- nvinfo : EIATTR_MIN_STACK_SIZE
	.align		4
.L_3:
        /*0018*/ 	.byte	0x04, 0x12
        /*001a*/ 	.short	(.L_5 - .L_4)
	.align		4
.L_4:
        /*001c*/ 	.word	index@(transpose)
        /*0020*/ 	.word	0x00000000
.L_5:


//--------------------- .nv.compat                --------------------------
	.section	.nv.compat,"",@"SHT_CUDA_COMPAT_INFO"
	.align	4
        /*0000*/ 	.byte	0x02, 0x09, 0x00, 0x00, 0x02, 0x02, 0x01, 0x00, 0x02, 0x05, 0x05, 0x00, 0x03, 0x07, 0x01, 0x01
        /*0010*/ 	.byte	0x02, 0x03, 0x00, 0x00, 0x02, 0x06, 0x01, 0x00, 0x04, 0x0b, 0x08, 0x00, 0x09, 0x00, 0x00, 0x00
        /*0020*/ 	.byte	0x00, 0x00, 0x00, 0x00


//--------------------- .nv.info.transpose        --------------------------
	.section	.nv.info.transpose,"",@"SHT_CUDA_INFO"
	.sectionflags	@""
	.align	4


	//----- nvinfo : EIATTR_CUDA_API_VERSION
	.align		4
        /*0000*/ 	.byte	0x04, 0x37
        /*0002*/ 	.short	(.L_7 - .L_6)
.L_6:
        /*0004*/ 	.word	0x00000082


	//----- nvinfo : EIATTR_KPARAM_INFO
	.align		4
.L_7:
        /*0008*/ 	.byte	0x04, 0x17
        /*000a*/ 	.short	(.L_9 - .L_8)
.L_8:
        /*000c*/ 	.word	0x00000000
        /*0010*/ 	.short	0x0003
        /*0012*/ 	.short	0x0014
        /*0014*/ 	.byte	0x00, 0xf0, 0x11, 0x00


	//----- nvinfo : EIATTR_KPARAM_INFO
	.align		4
.L_9:
        /*0018*/ 	.byte	0x04, 0x17
        /*001a*/ 	.short	(.L_11 - .L_10)
.L_10:
        /*001c*/ 	.word	0x00000000
        /*0020*/ 	.short	0x0002
        /*0022*/ 	.short	0x0010
        /*0024*/ 	.byte	0x00, 0xf0, 0x11, 0x00


	//----- nvinfo : EIATTR_KPARAM_INFO
	.align		4
.L_11:
        /*0028*/ 	.byte	0x04, 0x17
        /*002a*/ 	.short	(.L_13 - .L_12)
.L_12:
        /*002c*/ 	.word	0x00000000
        /*0030*/ 	.short	0x0001
        /*0032*/ 	.short	0x0008
        /*0034*/ 	.byte	0x00, 0xf5, 0x21, 0x00


	//----- nvinfo : EIATTR_KPARAM_INFO
	.align		4
.L_13:
        /*0038*/ 	.byte	0x04, 0x17
        /*003a*/ 	.short	(.L_15 - .L_14)
.L_14:
        /*003c*/ 	.word	0x00000000
        /*0040*/ 	.short	0x0000
        /*0042*/ 	.short	0x0000
        /*0044*/ 	.byte	0x00, 0xf5, 0x21, 0x00


	//----- nvinfo : EIATTR_SPARSE_MMA_MASK
	.align		4
.L_15:
        /*0048*/ 	.byte	0x03, 0x50
        /*004a*/ 	.short	0x0000


	//----- nvinfo : EIATTR_MAXREG_COUNT
	.align		4
        /*004c*/ 	.byte	0x03, 0x1b
        /*004e*/ 	.short	0x00ff


	//----- nvinfo : EIATTR_MERCURY_ISA_VERSION
	.align		4
        /*0050*/ 	.byte	0x03, 0x5f
        /*0052*/ 	.short	0x0101


	//----- nvinfo : EIATTR_VRC_CTA_INIT_COUNT
	.align		4
        /*0054*/ 	.byte	0x02, 0x4a
	.zero		1
	.zero		1


	//----- nvinfo : EIATTR_EXIT_INSTR_OFFSETS
	.align		4
        /*0058*/ 	.byte	0x04, 0x1c
        /*005a*/ 	.short	(.L_17 - .L_16)


	//   ....[0]....
.L_16:
        /*005c*/ 	.word	0x000000c0


	//   ....[1]....
        /*0060*/ 	.word	0x00000160


	//----- nvinfo : EIATTR_CBANK_PARAM_SIZE
	.align		4
.L_17:
        /*0064*/ 	.byte	0x03, 0x19
        /*0066*/ 	.short	0x0018


	//----- nvinfo : EIATTR_PARAM_CBANK
	.align		4
        /*0068*/ 	.byte	0x04, 0x0a
        /*006a*/ 	.short	(.L_19 - .L_18)
	.align		4
.L_18:
        /*006c*/ 	.word	index@(.nv.constant0.transpose)
        /*0070*/ 	.short	0x0380
        /*0072*/ 	.short	0x0018


	//----- nvinfo : EIATTR_SW_WAR
	.align		4
.L_19:
        /*0074*/ 	.byte	0x04, 0x36
        /*0076*/ 	.short	(.L_21 - .L_20)
.L_20:
        /*0078*/ 	.word	0x00000008
.L_21:


//--------------------- .nv.callgraph             --------------------------
	.section	.nv.callgraph,"",@"SHT_CUDA_CALLGRAPH"
	.align	4
	.sectionentsize	8
	.align		4
        /*0000*/ 	.word	0x00000000
	.align		4
        /*0004*/ 	.word	0xffffffff
	.align		4
        /*0008*/ 	.word	0x00000000
	.align		4
        /*000c*/ 	.word	0xfffffffe
	.align		4
        /*0010*/ 	.word	0x00000000
	.align		4
        /*0014*/ 	.word	0xfffffffd
	.align		4
        /*0018*/ 	.word	0x00000000
	.align		4
        /*001c*/ 	.word	0xfffffffc


//--------------------- .text.transpose           --------------------------
	.section	.text.transpose,"ax",@progbits
	.align	128
        .global         transpose
        .type           transpose,@function
        .size           transpose,(.L_x_1 - transpose)
        .other          transpose,@"STO_CUDA_ENTRY STV_DEFAULT"
transpose:
.text.transpose:
[----:B------:R-:W-:Y:S01]  /*0000*/  LDC R1, c[0x0][0x37c] ;  /* 0x0000df00ff017b82 */ /* 0x000fe20000000800 */
[----:B------:R-:W0:Y:S01]  /*0010*/  S2R R7, SR_CTAID.Y ;  /* 0x0000000000077919 */ /* 0x000e220000002600 */
[----:B------:R-:W1:Y:S01]  /*0020*/  LDCU UR4, c[0x0][0x360] ;  /* 0x00006c00ff0477ac */ /* 0x000e620008000800 */
[----:B------:R-:W0:Y:S01]  /*0030*/  S2R R2, SR_TID.Y ;  /* 0x0000000000027919 */ /* 0x000e220000002200 */
[----:B------:R-:W0:Y:S01]  /*0040*/  LDCU UR5, c[0x0][0x364] ;  /* 0x00006c80ff0577ac */ /* 0x000e220008000800 */
[----:B------:R-:W1:Y:S01]  /*0050*/  S2R R0, SR_CTAID.X ;  /* 0x0000000000007919 */ /* 0x000e620000002500 */
[----:B------:R-:W2:Y:S01]  /*0060*/  LDCU.64 UR6, c[0x0][0x390] ;  /* 0x00007200ff0677ac */ /* 0x000ea20008000a00 */
[----:B------:R-:W1:Y:S01]  /*0070*/  S2R R3, SR_TID.X ;  /* 0x0000000000037919 */ /* 0x000e620000002100 */
[----:B0-----:R-:W-:-:S05]  /*0080*/  IMAD R7, R7, UR5, R2 ;  /* 0x0000000507077c24 */ /* 0x001fca000f8e0202 */
[----:B--2---:R-:W-:Y:S01]  /*0090*/  ISETP.GE.U32.AND P0, PT, R7, UR7, PT ;  /* 0x0000000707007c0c */ /* 0x004fe2000bf06070 */
[----:B-1----:R-:W-:-:S05]  /*00a0*/  IMAD R0, R0, UR4, R3 ;  /* 0x0000000400007c24 */ /* 0x002fca000f8e0203 */
[----:B------:R-:W-:-:S13]  /*00b0*/  ISETP.GE.U32.OR P0, PT, R0, UR6, P0 ;  /* 0x0000000600007c0c */ /* 0x000fda0008706470 */
[----:B------:R-:W-:Y:S05]  /*00c0*/  @P0 EXIT ;  /* 0x000000000000094d */ /* 0x000fea0003800000 */
[----:B------:R-:W0:Y:S01]  /*00d0*/  LDC.64 R2, c[0x0][0x380] ;  /* 0x0000e000ff027b82 */ /* 0x000e220000000a00 */
[----:B------:R-:W1:Y:S01]  /*00e0*/  LDCU.64 UR4, c[0x0][0x358] ;  /* 0x00006b00ff0477ac */ /* 0x000e620008000a00 */
[----:B------:R-:W-:-:S04]  /*00f0*/  IMAD R5, R7, UR6, R0 ;  /* 0x0000000607057c24 */ /* 0x000fc8000f8e0200 */
[----:B0-----:R-:W-:Y:S02]  /*0100*/  IMAD.WIDE.U32 R2, R5, 0x8, R2 ;  /* 0x0000000805027825 */ /* 0x001fe400078e0002 */
[----:B------:R-:W0:Y:S04]  /*0110*/  LDC.64 R4, c[0x0][0x388] ;  /* 0x0000e200ff047b82 */ /* 0x000e280000000a00 */
[----:B-1----:R-:W2:Y:S01]  /*0120*/  LDG.E.64 R2, desc[UR4][R2.64] ;  /* 0x0000000402027981 */ /* 0x002ea2000c1e1b00 */
[----:B------:R-:W-:-:S04]  /*0130*/  IMAD R7, R0, UR7, R7 ;  /* 0x0000000700077c24 */ /* 0x000fc8000f8e0207 */
[----:B0-----:R-:W-:-:S05]  /*0140*/  IMAD.WIDE.U32 R4, R7, 0x8, R4 ;  /* 0x0000000807047825 */ /* 0x001fca00078e0004 */
[----:B--2---:R-:W-:Y:S01]  /*0150*/  STG.E.64 desc[UR4][R4.64], R2 ;  /* 0x0000000204007986 */ /* 0x004fe2000c101b04 */
[----:B------:R-:W-:Y:S05]  /*0160*/  EXIT ;  /* 0x000000000000794d */ /* 0x000fea0003800000 */
.L_x_0:
[----:B------:R-:W-:-:S00]  /*0170*/  BRA `(.L_x_0) ;  /* 0xfffffffc00fc7947 */ /* 0x000fc0000383ffff */
[----:B------:R-:W-:-:S00]  /*0180*/  NOP ;  /* 0x0000000000007918 */ /* 0x000fc00000000000 */
[----:B------:R-:W-:-:S00]  /*0190*/  NOP ;  /* 0x0000000000007918 */ /* 0x000fc00000000000 */
[----:B------:R-:W-:-:S00]  /*01a0*/  NOP ;  /* 0x0000000000007918 */ /* 0x000fc00000000000 */
[----:B------:R-:W-:-:S00]  /*01b0*/  NOP ;  /* 0x0000000000007918 */ /* 0x000fc00000000000 */
[----:B------:R-:W-:-:S00]  /*01c0*/  NOP ;  /* 0x0000000000007918 */ /* 0x000fc00000000000 */
[----:B------:R-:W-:-:S00]  /*01d0*/  NOP ;  /* 0x0000000000007918 */ /* 0x000fc00000000000 */
[----:B------:R-:W-:-:S00]  /*01e0*/  NOP ;  /* 0x0000000000007918 */ /* 0x000fc00000000000 */
[----:B------:R-:W-:-:S00]  /*01f0*/  NOP ;  /* 0x0000000000007918 */ /* 0x000fc00000000000 */
.L_x_1:


//--------------------- .nv.shared.reserved.0     --------------------------
	.section	.nv.shared.reserved.0,"aw",@nobits
	.weak		__nv_reservedSMEM_offset_0_alias
	.size		__nv_reservedSMEM_offset_0_alias, 0, 64
	.other		__nv_reservedSMEM_offset_0_alias,@"STO_CUDA_RESERVED_SHARED STV_DEFAULT"
__nv_reservedSMEM_offset_0_alias:
	.zero		0
	.zero		64


//--------------------- .nv.constant0.transpose   --------------------------
	.section	.nv.constant0.transpose,"a",@progbits
	.sectionflags	@""
	.align	4
.nv.constant0.transpose:
	.zero		920


//--------------------- SYMBOLS --------------------------

	.type		.nv.reservedSmem.offset0,@object
	.size		.nv.reservedSmem.offset0,0x4
